//
// Generated by NVIDIA NVVM Compiler
//
// Compiler Build ID: CL-36424714
// Cuda compilation tools, release 13.0, V13.0.88
// Based on NVVM 20.0.0
//

.version 9.0
.target sm_100
.address_size 64

	// .globl	_Z12devBrainfuckPcS_
.extern .shared .align 16 .b8 mem[];

.visible .entry _Z12devBrainfuckPcS_(
	.param .u64 .ptr .align 1 _Z12devBrainfuckPcS__param_0,
	.param .u64 .ptr .align 1 _Z12devBrainfuckPcS__param_1
)
{
	.reg .pred 	%p<33>;
	.reg .b16 	%rs<27>;
	.reg .b32 	%r<73>;
	.reg .b64 	%rd<20>;

	ld.param.u64 	%rd12, [_Z12devBrainfuckPcS__param_0];
	ld.param.u64 	%rd11, [_Z12devBrainfuckPcS__param_1];
	cvta.to.global.u64 	%rd2, %rd12;
	mov.u32 	%r1, %tid.x;
	mov.u32 	%r2, %ntid.x;
	mov.u32 	%r32, mem;
	add.s32 	%r71, %r32, %r1;
	st.shared.u8 	[%r71], %r1;
	setp.lt.u32 	%p1, %r2, 2;
	@%p1 bra 	$L__BB0_13;
	add.s32 	%r4, %r2, -1;
	add.s32 	%r34, %r2, -2;
	and.b32  	%r5, %r4, 7;
	setp.lt.u32 	%p2, %r34, 7;
	mov.b32 	%r63, 1;
	@%p2 bra 	$L__BB0_5;
	and.b32  	%r36, %r4, -8;
	neg.s32 	%r67, %r36;
	add.s32 	%r37, %r1, %r2;
	add.s32 	%r65, %r32, %r37;
	shl.b32 	%r8, %r2, 3;
	mov.b32 	%r66, 0;
$L__BB0_3:
	.pragma "nounroll";
	mov.b16 	%rs10, 0;
	st.shared.u8 	[%r65], %rs10;
	add.s32 	%r39, %r65, %r2;
	st.shared.u8 	[%r39], %rs10;
	add.s32 	%r40, %r39, %r2;
	st.shared.u8 	[%r40], %rs10;
	add.s32 	%r41, %r40, %r2;
	st.shared.u8 	[%r41], %rs10;
	add.s32 	%r42, %r41, %r2;
	st.shared.u8 	[%r42], %rs10;
	add.s32 	%r43, %r42, %r2;
	st.shared.u8 	[%r43], %rs10;
	add.s32 	%r44, %r43, %r2;
	st.shared.u8 	[%r44], %rs10;
	add.s32 	%r45, %r44, %r2;
	st.shared.u8 	[%r45], %rs10;
	add.s32 	%r67, %r67, 8;
	add.s32 	%r66, %r66, 8;
	add.s32 	%r65, %r65, %r8;
	setp.eq.s32 	%p3, %r67, 0;
	@%p3 bra 	$L__BB0_4;
	bra.uni 	$L__BB0_3;
$L__BB0_4:
	add.s32 	%r63, %r66, 1;
$L__BB0_5:
	setp.eq.s32 	%p4, %r5, 0;
	@%p4 bra 	$L__BB0_13;
	and.b32  	%r11, %r4, 3;
	setp.lt.u32 	%p5, %r5, 4;
	@%p5 bra 	$L__BB0_8;
	mad.lo.s32 	%r46, %r63, %r2, %r71;
	mov.b16 	%rs11, 0;
	st.shared.u8 	[%r46], %rs11;
	add.s32 	%r47, %r46, %r2;
	st.shared.u8 	[%r47], %rs11;
	add.s32 	%r48, %r47, %r2;
	st.shared.u8 	[%r48], %rs11;
	add.s32 	%r49, %r48, %r2;
	st.shared.u8 	[%r49], %rs11;
	add.s32 	%r63, %r63, 4;
$L__BB0_8:
	setp.eq.s32 	%p6, %r11, 0;
	@%p6 bra 	$L__BB0_13;
	setp.eq.s32 	%p7, %r11, 1;
	@%p7 bra 	$L__BB0_11;
	mad.lo.s32 	%r50, %r63, %r2, %r71;
	mov.b16 	%rs12, 0;
	st.shared.u8 	[%r50], %rs12;
	add.s32 	%r51, %r50, %r2;
	st.shared.u8 	[%r51], %rs12;
	add.s32 	%r63, %r63, 2;
$L__BB0_11:
	and.b32  	%r52, %r4, 1;
	setp.eq.b32 	%p8, %r52, 1;
	not.pred 	%p9, %p8;
	@%p9 bra 	$L__BB0_13;
	mad.lo.s32 	%r53, %r63, %r2, %r71;
	mov.b16 	%rs13, 0;
	st.shared.u8 	[%r53], %rs13;
$L__BB0_13:
	ld.global.u8 	%rs24, [%rd2];
	setp.eq.s16 	%p10, %rs24, 125;
	@%p10 bra 	$L__BB0_35;
	neg.s32 	%r16, %r2;
$L__BB0_15:
	setp.gt.s16 	%p11, %rs24, 61;
	@%p11 bra 	$L__BB0_20;
	setp.eq.s16 	%p15, %rs24, 43;
	@%p15 bra 	$L__BB0_27;
	setp.eq.s16 	%p16, %rs24, 45;
	@%p16 bra 	$L__BB0_28;
	setp.eq.s16 	%p17, %rs24, 60;
	mov.u64 	%rd19, %rd2;
	@%p17 bra 	$L__BB0_19;
	bra.uni 	$L__BB0_34;
$L__BB0_19:
	add.s32 	%r71, %r71, %r16;
	mov.u64 	%rd19, %rd2;
	bra.uni 	$L__BB0_34;
$L__BB0_20:
	setp.eq.s16 	%p12, %rs24, 62;
	@%p12 bra 	$L__BB0_29;
	setp.eq.s16 	%p13, %rs24, 91;
	@%p13 bra 	$L__BB0_30;
	setp.eq.s16 	%p14, %rs24, 93;
	mov.u64 	%rd19, %rd2;
	@%p14 bra 	$L__BB0_23;
	bra.uni 	$L__BB0_34;
$L__BB0_23:
	ld.shared.u8 	%rs15, [%r71];
	setp.eq.s16 	%p18, %rs15, 0;
	mov.u64 	%rd19, %rd2;
	@%p18 bra 	$L__BB0_34;
	add.s64 	%rd19, %rd2, -1;
	ld.global.u8 	%rs26, [%rd2+-1];
	setp.eq.s16 	%p19, %rs26, 91;
	@%p19 bra 	$L__BB0_34;
	mov.b32 	%r70, 0;
	mov.u64 	%rd18, %rd19;
$L__BB0_26:
	setp.eq.s16 	%p20, %rs26, 93;
	selp.u32 	%r55, 1, 0, %p20;
	add.s32 	%r56, %r70, %r55;
	setp.eq.s16 	%p21, %rs26, 91;
	selp.s32 	%r57, -1, 0, %p21;
	add.s32 	%r70, %r56, %r57;
	add.s64 	%rd19, %rd18, -1;
	ld.global.u8 	%rs26, [%rd18+-1];
	setp.ne.s16 	%p22, %rs26, 91;
	setp.gt.s32 	%p23, %r70, 0;
	or.pred  	%p24, %p22, %p23;
	mov.u64 	%rd18, %rd19;
	@%p24 bra 	$L__BB0_26;
	bra.uni 	$L__BB0_34;
$L__BB0_27:
	ld.shared.u8 	%rs21, [%r71];
	add.s16 	%rs22, %rs21, 1;
	st.shared.u8 	[%r71], %rs22;
	mov.u64 	%rd19, %rd2;
	bra.uni 	$L__BB0_34;
$L__BB0_28:
	ld.shared.u8 	%rs19, [%r71];
	add.s16 	%rs20, %rs19, -1;
	st.shared.u8 	[%r71], %rs20;
	mov.u64 	%rd19, %rd2;
	bra.uni 	$L__BB0_34;
$L__BB0_29:
	add.s32 	%r71, %r71, %r2;
	mov.u64 	%rd19, %rd2;
	bra.uni 	$L__BB0_34;
$L__BB0_30:
	ld.shared.u8 	%rs17, [%r71];
	setp.ne.s16 	%p25, %rs17, 0;
	mov.u64 	%rd19, %rd2;
	@%p25 bra 	$L__BB0_34;
	add.s64 	%rd19, %rd2, 1;
	ld.global.u8 	%rs25, [%rd2+1];
	setp.eq.s16 	%p26, %rs25, 93;
	@%p26 bra 	$L__BB0_34;
	mov.b32 	%r69, 0;
	mov.u64 	%rd17, %rd19;
$L__BB0_33:
	setp.eq.s16 	%p27, %rs25, 91;
	selp.u32 	%r59, 1, 0, %p27;
	add.s32 	%r60, %r69, %r59;
	setp.eq.s16 	%p28, %rs25, 93;
	selp.s32 	%r61, -1, 0, %p28;
	add.s32 	%r69, %r60, %r61;
	add.s64 	%rd19, %rd17, 1;
	ld.global.u8 	%rs25, [%rd17+1];
	setp.ne.s16 	%p29, %rs25, 93;
	setp.gt.s32 	%p30, %r69, 0;
	or.pred  	%p31, %p29, %p30;
	mov.u64 	%rd17, %rd19;
	@%p31 bra 	$L__BB0_33;
$L__BB0_34:
	add.s64 	%rd2, %rd19, 1;
	ld.global.u8 	%rs24, [%rd19+1];
	setp.ne.s16 	%p32, %rs24, 125;
	@%p32 bra 	$L__BB0_15;
$L__BB0_35:
	cvt.u64.u32 	%rd13, %r1;
	cvta.to.global.u64 	%rd14, %rd11;
	ld.shared.u8 	%rs23, [%r71];
	add.s64 	%rd15, %rd14, %rd13;
	st.global.u8 	[%rd15], %rs23;
	ret;

}


// ===== COMPILED SASS (sm_100) =====

	.target	sm_100

	.elftype	@"ET_EXEC"


//--------------------- .note.nv.tkinfo           --------------------------
	.section	.note.nv.tkinfo,"",@"SHT_NOTE"
	.sectionflags	@"SHF_NOTE_NV_TKINFO"
	.tkinfo
        /*0018*/ 	.word	0x00000002
        /*0030*/ 	.string	""
        /*0030*/ 	.string	"ptxas"
        /*0030*/ 	.string	"Cuda compilation tools, release 13.0, V13.0.88"
        /*0030*/ 	.string	"Build cuda_13.0.r13.0/compiler.36424714_0"
        /*0030*/ 	.string	"-arch sm_100 -m 64 "



//--------------------- .note.nv.cuinfo           --------------------------
	.section	.note.nv.cuinfo,"",@"SHT_NOTE"
	.sectionflags	@"SHF_NOTE_NV_CUINFO"
        /*0018*/ 	.short	0x0002
        /*001a*/ 	.short	0x0064
        /*001c*/ 	.short	0x0082
	.zero		2


//--------------------- .nv.info                  --------------------------
	.section	.nv.info,"",@"SHT_CUDA_INFO"
	.align	4


	//----- nvinfo : EIATTR_REGCOUNT
	.align		4
        /*0000*/ 	.byte	0x04, 0x2f
        /*0002*/ 	.short	(.L_1 - .L_0)
	.align		4
.L_0:
        /*0004*/ 	.word	index@(_Z12devBrainfuckPcS_)
        /*0008*/ 	.word	0x0000000f


	//----- nvinfo : EIATTR_FRAME_SIZE
	.align		4
.L_1:
        /*000c*/ 	.byte	0x04, 0x11
        /*000e*/ 	.short	(.L_3 - .L_2)
	.align		4
.L_2:
        /*0010*/ 	.word	index@(_Z12devBrainfuckPcS_)
        /*0014*/ 	.word	0x00000000


	//----- nvinfo : EIATTR_MIN_STACK_SIZE
	.align		4
.L_3:
        /*0018*/ 	.byte	0x04, 0x12
        /*001a*/ 	.short	(.L_5 - .L_4)
	.align		4
.L_4:
        /*001c*/ 	.word	index@(_Z12devBrainfuckPcS_)
        /*0020*/ 	.word	0x00000000
.L_5:


//--------------------- .nv.compat                --------------------------
	.section	.nv.compat,"",@"SHT_CUDA_COMPAT_INFO"
	.align	4
        /*0000*/ 	.byte	0x02, 0x09, 0x00, 0x00, 0x02, 0x02, 0x01, 0x00, 0x02, 0x05, 0x05, 0x00, 0x03, 0x07, 0x01, 0x01
        /*0010*/ 	.byte	0x02, 0x03, 0x00, 0x00, 0x02, 0x06, 0x01, 0x00, 0x04, 0x0b, 0x08, 0x00, 0x09, 0x00, 0x00, 0x00
        /*0020*/ 	.byte	0x00, 0x00, 0x00, 0x00


//--------------------- .nv.info._Z12devBrainfuckPcS_ --------------------------
	.section	.nv.info._Z12devBrainfuckPcS_,"",@"SHT_CUDA_INFO"
	.sectionflags	@""
	.align	4


	//----- nvinfo : EIATTR_CUDA_API_VERSION
	.align		4
        /*0000*/ 	.byte	0x04, 0x37
        /*0002*/ 	.short	(.L_7 - .L_6)
.L_6:
        /*0004*/ 	.word	0x00000082


	//----- nvinfo : EIATTR_KPARAM_INFO
	.align		4
.L_7:
        /*0008*/ 	.byte	0x04, 0x17
        /*000a*/ 	.short	(.L_9 - .L_8)
.L_8:
        /*000c*/ 	.word	0x00000000
        /*0010*/ 	.short	0x0001
        /*0012*/ 	.short	0x0008
        /*0014*/ 	.byte	0x00, 0xf5, 0x21, 0x00


	//----- nvinfo : EIATTR_KPARAM_INFO
	.align		4
.L_9:
        /*0018*/ 	.byte	0x04, 0x17
        /*001a*/ 	.short	(.L_11 - .L_10)
.L_10:
        /*001c*/ 	.word	0x00000000
        /*0020*/ 	.short	0x0000
        /*0022*/ 	.short	0x0000
        /*0024*/ 	.byte	0x00, 0xf5, 0x21, 0x00


	//----- nvinfo : EIATTR_SPARSE_MMA_MASK
	.align		4
.L_11:
        /*0028*/ 	.byte	0x03, 0x50
        /*002a*/ 	.short	0x0000


	//----- nvinfo : EIATTR_MAXREG_COUNT
	.align		4
        /*002c*/ 	.byte	0x03, 0x1b
        /*002e*/ 	.short	0x00ff


	//----- nvinfo : EIATTR_MERCURY_ISA_VERSION
	.align		4
        /*0030*/ 	.byte	0x03, 0x5f
        /*0032*/ 	.short	0x0101


	//----- nvinfo : EIATTR_VRC_CTA_INIT_COUNT
	.align		4
        /*0034*/ 	.byte	0x02, 0x4a
	.zero		1
	.zero		1


	//----- nvinfo : EIATTR_EXIT_INSTR_OFFSETS
	.align		4
        /*0038*/ 	.byte	0x04, 0x1c
        /*003a*/ 	.short	(.L_13 - .L_12)


	//   ....[0]....
.L_12:
        /*003c*/ 	.word	0x00000bb0


	//----- nvinfo : EIATTR_CRS_STACK_SIZE
	.align		4
.L_13:
        /*0040*/ 	.byte	0x04, 0x1e
        /*0042*/ 	.short	(.L_15 - .L_14)
.L_14:
        /*0044*/ 	.word	0x00000000


	//----- nvinfo : EIATTR_CBANK_PARAM_SIZE
	.align		4
.L_15:
        /*0048*/ 	.byte	0x03, 0x19
        /*004a*/ 	.short	0x0010


	//----- nvinfo : EIATTR_PARAM_CBANK
	.align		4
        /*004c*/ 	.byte	0x04, 0x0a
        /*004e*/ 	.short	(.L_17 - .L_16)
	.align		4
.L_16:
        /*0050*/ 	.word	index@(.nv.constant0._Z12devBrainfuckPcS_)
        /*0054*/ 	.short	0x0380
        /*0056*/ 	.short	0x0010


	//----- nvinfo : EIATTR_SW_WAR
	.align		4
.L_17:
        /*0058*/ 	.byte	0x04, 0x36
        /*005a*/ 	.short	(.L_19 - .L_18)
.L_18:
        /*005c*/ 	.word	0x00000008
.L_19:


//--------------------- .nv.callgraph             --------------------------
	.section	.nv.callgraph,"",@"SHT_CUDA_CALLGRAPH"
	.align	4
	.sectionentsize	8
	.align		4
        /*0000*/ 	.word	0x00000000
	.align		4
        /*0004*/ 	.word	0xffffffff
	.align		4
        /*0008*/ 	.word	0x00000000
	.align		4
        /*000c*/ 	.word	0xfffffffe
	.align		4
        /*0010*/ 	.word	0x00000000
	.align		4
        /*0014*/ 	.word	0xfffffffd
	.align		4
        /*0018*/ 	.word	0x00000000
	.align		4
        /*001c*/ 	.word	0xfffffffc


//--------------------- .text._Z12devBrainfuckPcS_ --------------------------
	.section	.text._Z12devBrainfuckPcS_,"ax",@progbits
	.align	128
        .global         _Z12devBrainfuckPcS_
        .type           _Z12devBrainfuckPcS_,@function
        .size           _Z12devBrainfuckPcS_,(.L_x_18 - _Z12devBrainfuckPcS_)
        .other          _Z12devBrainfuckPcS_,@"STO_CUDA_ENTRY STV_DEFAULT"
_Z12devBrainfuckPcS_:
.text._Z12devBrainfuckPcS_:
[----:B------:R-:W-:Y:S08]  /*0000*/  LDC R1, c[0x0][0x37c] ;  /* 0x0000df00ff017b82 */ /* 0x000ff00000000800 */
[----:B------:R-:W0:Y:S01]  /*0010*/  S2UR UR5, SR_CgaCtaId ;  /* 0x00000000000579c3 */ /* 0x000e220000008800 */
[----:B------:R-:W1:Y:S01]  /*0020*/  S2R R2, SR_TID.X ;  /* 0x0000000000027919 */ /* 0x000e620000002100 */
[----:B------:R-:W-:Y:S01]  /*0030*/  UMOV UR4, 0x400 ;  /* 0x0000040000047882 */ /* 0x000fe20000000000 */
[----:B------:R-:W2:Y:S01]  /*0040*/  LDCU UR10, c[0x0][0x360] ;  /* 0x00006c00ff0a77ac */ /* 0x000ea20008000800 */
[----:B------:R-:W3:Y:S01]  /*0050*/  LDCU.64 UR6, c[0x0][0x380] ;  /* 0x00007000ff0677ac */ /* 0x000ee20008000a00 */
[----:B------:R-:W4:Y:S01]  /*0060*/  LDCU.64 UR8, c[0x0][0x358] ;  /* 0x00006b00ff0877ac */ /* 0x000f220008000a00 */
[----:B--2---:R-:W-:-:S02]  /*0070*/  UISETP.GE.U32.AND UP0, UPT, UR10, 0x2, UPT ;  /* 0x000000020a00788c */ /* 0x004fc4000bf06070 */
[----:B0-----:R-:W-:Y:S01]  /*0080*/  ULEA UR4, UR5, UR4, 0x18 ;  /* 0x0000000405047291 */ /* 0x001fe2000f8ec0ff */
[----:B---3--:R-:W-:Y:S02]  /*0090*/  IMAD.U32 R4, RZ, RZ, UR6 ;  /* 0x00000006ff047e24 */ /* 0x008fe4000f8e00ff */
[----:B------:R-:W-:-:S06]  /*00a0*/  IMAD.U32 R5, RZ, RZ, UR7 ;  /* 0x00000007ff057e24 */ /* 0x000fcc000f8e00ff */
[----:B-1----:R0:W-:Y:S01]  /*00b0*/  STS.U8 [R2+UR4], R2 ;  /* 0x0000000202007988 */ /* 0x0021e20008000004 */
[----:B------:R-:W-:Y:S01]  /*00c0*/  VIADD R0, R2, UR4 ;  /* 0x0000000402007c36 */ /* 0x000fe20008000000 */
[----:B----4-:R-:W-:Y:S06]  /*00d0*/  BRA.U !UP0, `(.L_x_0) ;  /* 0x0000000108f07547 */ /* 0x010fec000b800000 */
[----:B------:R-:W-:Y:S02]  /*00e0*/  UIADD3 UR6, UPT, UPT, UR10, -0x2, URZ ;  /* 0xfffffffe0a067890 */ /* 0x000fe4000fffe0ff */
[----:B------:R-:W-:Y:S02]  /*00f0*/  UIADD3 UR5, UPT, UPT, UR10, -0x1, URZ ;  /* 0xffffffff0a057890 */ /* 0x000fe4000fffe0ff */
[----:B------:R-:W-:Y:S02]  /*0100*/  UISETP.GE.U32.AND UP0, UPT, UR6, 0x7, UPT ;  /* 0x000000070600788c */ /* 0x000fe4000bf06070 */
[----:B------:R-:W-:Y:S01]  /*0110*/  ULOP3.LUT UR7, UR5, 0x7, URZ, 0xc0, !UPT ;  /* 0x0000000705077892 */ /* 0x000fe2000f8ec0ff */
[----:B------:R-:W-:-:S06]  /*0120*/  UMOV UR6, 0x1 ;  /* 0x0000000100067882 */ /* 0x000fcc0000000000 */
[----:B------:R-:W-:Y:S05]  /*0130*/  BRA.U !UP0, `(.L_x_1) ;  /* 0x0000000108647547 */ /* 0x000fea000b800000 */
[----:B------:R-:W1:Y:S01]  /*0140*/  LDC R12, c[0x0][0x360] ;  /* 0x0000d800ff0c7b82 */ /* 0x000e620000000800 */
[----:B------:R-:W-:-:S04]  /*0150*/  ULOP3.LUT UR6, UR5, 0xfffffff8, URZ, 0xc0, !UPT ;  /* 0xfffffff805067892 */ /* 0x000fc8000f8ec0ff */
[----:B------:R-:W-:Y:S01]  /*0160*/  UIADD3 UR6, UPT, UPT, -UR6, URZ, URZ ;  /* 0x000000ff06067290 */ /* 0x000fe2000fffe1ff */
[----:B-1----:R-:W-:Y:S01]  /*0170*/  IADD3 R3, PT, PT, R2, UR4, R12 ;  /* 0x0000000402037c10 */ /* 0x002fe2000fffe00c */
[----:B------:R-:W-:-:S10]  /*0180*/  UMOV UR4, URZ ;  /* 0x000000ff00047c82 */ /* 0x000fd40008000000 */
.L_x_2:
[----:B--2---:R-:W-:Y:S01]  /*0190*/  VIADD R6, R3, UR10 ;  /* 0x0000000a03067c36 */ /* 0x004fe20008000000 */
[----:B------:R-:W-:Y:S01]  /*01a0*/  STS.U8 [R3], RZ ;  /* 0x000000ff03007388 */ /* 0x000fe20000000000 */
[----:B------:R-:W-:Y:S02]  /*01b0*/  UIADD3 UR6, UPT, UPT, UR6, 0x8, URZ ;  /* 0x0000000806067890 */ /* 0x000fe4000fffe0ff */
[----:B------:R-:W-:Y:S01]  /*01c0*/  UIADD3 UR4, UPT, UPT, UR4, 0x8, URZ ;  /* 0x0000000804047890 */ /* 0x000fe2000fffe0ff */
[----:B------:R-:W-:Y:S01]  /*01d0*/  IADD3 R7, PT, PT, R6, UR10, RZ ;  /* 0x0000000a06077c10 */ /* 0x000fe2000fffe0ff */
[----:B------:R1:W-:Y:S01]  /*01e0*/  STS.U8 [R3+UR10], RZ ;  /* 0x000000ff03007988 */ /* 0x0003e2000800000a */
[----:B------:R-:W-:-:S03]  /*01f0*/  UISETP.NE.AND UP0, UPT, UR6, URZ, UPT ;  /* 0x000000ff0600728c */ /* 0x000fc6000bf05270 */
[----:B------:R-:W-:Y:S01]  /*0200*/  VIADD R8, R7, UR10 ;  /* 0x0000000a07087c36 */ /* 0x000fe20008000000 */
[----:B------:R2:W-:Y:S03]  /*0210*/  STS.U8 [R6+UR10], RZ ;  /* 0x000000ff06007988 */ /* 0x0005e6000800000a */
[----:B------:R-:W-:Y:S01]  /*0220*/  VIADD R9, R8, UR10 ;  /* 0x0000000a08097c36 */ /* 0x000fe20008000000 */
[----:B------:R2:W-:Y:S01]  /*0230*/  STS.U8 [R7+UR10], RZ ;  /* 0x000000ff07007988 */ /* 0x0005e2000800000a */
[----:B-1----:R-:W-:Y:S02]  /*0240*/  LEA R3, R12, R3, 0x3 ;  /* 0x000000030c037211 */ /* 0x002fe400078e18ff */
[----:B------:R-:W-:Y:S01]  /*0250*/  VIADD R10, R9, UR10 ;  /* 0x0000000a090a7c36 */ /* 0x000fe20008000000 */
[----:B------:R2:W-:Y:S03]  /*0260*/  STS.U8 [R8+UR10], RZ ;  /* 0x000000ff08007988 */ /* 0x0005e6000800000a */
[----:B------:R-:W-:Y:S01]  /*0270*/  VIADD R11, R10, UR10 ;  /* 0x0000000a0a0b7c36 */ /* 0x000fe20008000000 */
[----:B------:R2:W-:Y:S04]  /*0280*/  STS.U8 [R9+UR10], RZ ;  /* 0x000000ff09007988 */ /* 0x0005e8000800000a */
[----:B------:R2:W-:Y:S04]  /*0290*/  STS.U8 [R10+UR10], RZ ;  /* 0x000000ff0a007988 */ /* 0x0005e8000800000a */
[----:B------:R2:W-:Y:S01]  /*02a0*/  STS.U8 [R11+UR10], RZ ;  /* 0x000000ff0b007988 */ /* 0x0005e2000800000a */
[----:B------:R-:W-:Y:S05]  /*02b0*/  BRA.U UP0, `(.L_x_2) ;  /* 0xfffffffd00b47547 */ /* 0x000fea000b83ffff */
[----:B------:R-:W-:-:S12]  /*02c0*/  UIADD3 UR6, UPT, UPT, UR4, 0x1, URZ ;  /* 0x0000000104067890 */ /* 0x000fd8000fffe0ff */
.L_x_1:
[----:B------:R-:W-:-:S09]  /*02d0*/  UISETP.NE.AND UP0, UPT, UR7, URZ, UPT ;  /* 0x000000ff0700728c */ /* 0x000fd2000bf05270 */
[----:B------:R-:W-:Y:S05]  /*02e0*/  BRA.U !UP0, `(.L_x_0) ;  /* 0x00000001086c7547 */ /* 0x000fea000b800000 */
[----:B------:R-:W-:Y:S02]  /*02f0*/  UISETP.GE.U32.AND UP0, UPT, UR7, 0x4, UPT ;  /* 0x000000040700788c */ /* 0x000fe4000bf06070 */
[----:B------:R-:W-:-:S04]  /*0300*/  ULOP3.LUT UR4, UR5, 0x3, URZ, 0xc0, !UPT ;  /* 0x0000000305047892 */ /* 0x000fc8000f8ec0ff */
[----:B------:R-:W-:-:S03]  /*0310*/  UISETP.NE.AND UP1, UPT, UR4, URZ, UPT ;  /* 0x000000ff0400728c */ /* 0x000fc6000bf25270 */
[----:B------:R-:W-:Y:S08]  /*0320*/  BRA.U !UP0, `(.L_x_3) ;  /* 0x0000000108247547 */ /* 0x000ff0000b800000 */
[----:B------:R-:W1:Y:S02]  /*0330*/  LDC R3, c[0x0][0x360] ;  /* 0x0000d800ff037b82 */ /* 0x000e640000000800 */
[----:B-1----:R-:W-:Y:S01]  /*0340*/  IMAD R3, R3, UR6, R0 ;  /* 0x0000000603037c24 */ /* 0x002fe2000f8e0200 */
[----:B------:R-:W-:-:S03]  /*0350*/  UIADD3 UR6, UPT, UPT, UR6, 0x4, URZ ;  /* 0x0000000406067890 */ /* 0x000fc6000fffe0ff */
[----:B--2---:R-:W-:Y:S01]  /*0360*/  VIADD R6, R3, UR10 ;  /* 0x0000000a03067c36 */ /* 0x004fe20008000000 */
[----:B------:R1:W-:Y:S03]  /*0370*/  STS.U8 [R3], RZ ;  /* 0x000000ff03007388 */ /* 0x0003e60000000000 */
[----:B------:R-:W-:Y:S01]  /*0380*/  VIADD R7, R6, UR10 ;  /* 0x0000000a06077c36 */ /* 0x000fe20008000000 */
[----:B------:R1:W-:Y:S04]  /*0390*/  STS.U8 [R3+UR10], RZ ;  /* 0x000000ff03007988 */ /* 0x0003e8000800000a */
[----:B------:R1:W-:Y:S04]  /*03a0*/  STS.U8 [R6+UR10], RZ ;  /* 0x000000ff06007988 */ /* 0x0003e8000800000a */
[----:B------:R1:W-:Y:S02]  /*03b0*/  STS.U8 [R7+UR10], RZ ;  /* 0x000000ff07007988 */ /* 0x0003e4000800000a */
.L_x_3:
[----:B------:R-:W-:Y:S05]  /*03c0*/  BRA.U !UP1, `(.L_x_0) ;  /* 0x0000000109347547 */ /* 0x000fea000b800000 */
[----:B-1----:R-:W2:Y:S01]  /*03d0*/  LDC R3, c[0x0][0x360] ;  /* 0x0000d800ff037b82 */ /* 0x002ea20000000800 */
[----:B------:R-:W-:Y:S02]  /*03e0*/  UISETP.NE.AND UP0, UPT, UR4, 0x1, UPT ;  /* 0x000000010400788c */ /* 0x000fe4000bf05270 */
[----:B------:R-:W-:-:S04]  /*03f0*/  ULOP3.LUT UR5, UR5, 0x1, URZ, 0xc0, !UPT ;  /* 0x0000000105057892 */ /* 0x000fc8000f8ec0ff */
[----:B------:R-:W-:Y:S01]  /*0400*/  PLOP3.LUT P0, PT, PT, PT, UP0, 0x80, 0x8 ;  /* 0x000000000008781c */ /* 0x000fe20003f0f008 */
[----:B------:R-:W-:-:S06]  /*0410*/  UISETP.NE.U32.AND UP1, UPT, UR5, 0x1, UPT ;  /* 0x000000010500788c */ /* 0x000fcc000bf25070 */
[----:B------:R-:W-:-:S06]  /*0420*/  PLOP3.LUT P1, PT, PT, PT, UP1, 0x80, 0x8 ;  /* 0x000000000008781c */ /* 0x000fcc0003f2f018 */
[----:B--2---:R-:W-:Y:S01]  /*0430*/  @P0 IMAD R6, R3, UR6, R0 ;  /* 0x0000000603060c24 */ /* 0x004fe2000f8e0200 */
[----:B------:R-:W-:-:S04]  /*0440*/  @UP0 UIADD3 UR6, UPT, UPT, UR6, 0x2, URZ ;  /* 0x0000000206060890 */ /* 0x000fc8000fffe0ff */
[----:B------:R3:W-:Y:S02]  /*0450*/  @P0 STS.U8 [R6], RZ ;  /* 0x000000ff06000388 */ /* 0x0007e40000000000 */
[----:B------:R-:W-:Y:S02]  /*0460*/  IMAD.U32 R3, RZ, RZ, UR6 ;  /* 0x00000006ff037e24 */ /* 0x000fe4000f8e00ff */
[----:B------:R3:W-:Y:S02]  /*0470*/  @P0 STS.U8 [R6+UR10], RZ ;  /* 0x000000ff06000988 */ /* 0x0007e4000800000a */
[----:B------:R-:W-:-:S05]  /*0480*/  @!P1 IMAD R3, R3, UR10, R0 ;  /* 0x0000000a03039c24 */ /* 0x000fca000f8e0200 */
[----:B------:R3:W-:Y:S02]  /*0490*/  @!P1 STS.U8 [R3], RZ ;  /* 0x000000ff03009388 */ /* 0x0007e40000000000 */
.L_x_0:
[----:B-1-3--:R-:W3:Y:S02]  /*04a0*/  LDG.E.U8 R3, desc[UR8][R4.64] ;  /* 0x0000000804037981 */ /* 0x00aee4000c1e1100 */
[----:B---3--:R-:W-:-:S13]  /*04b0*/  ISETP.NE.AND P0, PT, R3, 0x7d, PT ;  /* 0x0000007d0300780c */ /* 0x008fda0003f05270 */
[----:B------:R-:W-:Y:S05]  /*04c0*/  @!P0 BRA `(.L_x_4) ;  /* 0x0000000400a48947 */ /* 0x000fea0003800000 */
[----:B------:R-:W-:Y:S01]  /*04d0*/  BSSY.RECONVERGENT B1, `(.L_x_4) ;  /* 0x0000068000017945 */ /* 0x000fe20003800200 */
.L_x_16:
[----:B------:R-:W-:Y:S01]  /*04e0*/  PRMT R3, R3, 0x9910, RZ ;  /* 0x0000991003037816 */ /* 0x000fe200000000ff */
[----:B------:R-:W-:Y:S03]  /*04f0*/  BSSY.RECONVERGENT B0, `(.L_x_5) ;  /* 0x000005e000007945 */ /* 0x000fe60003800200 */
[----:B------:R-:W-:-:S13]  /*0500*/  ISETP.GT.AND P0, PT, R3, 0x3d, PT ;  /* 0x0000003d0300780c */ /* 0x000fda0003f04270 */
[----:B------:R-:W-:Y:S05]  /*0510*/  @P0 BRA `(.L_x_6) ;  /* 0x0000000000500947 */ /* 0x000fea0003800000 */
[----:B------:R-:W-:-:S13]  /*0520*/  ISETP.NE.AND P0, PT, R3, 0x2b, PT ;  /* 0x0000002b0300780c */ /* 0x000fda0003f05270 */
[----:B------:R-:W-:Y:S05]  /*0530*/  @!P0 BRA `(.L_x_7) ;  /* 0x0000000000348947 */ /* 0x000fea0003800000 */
[----:B------:R-:W-:-:S13]  /*0540*/  ISETP.NE.AND P0, PT, R3, 0x2d, PT ;  /* 0x0000002d0300780c */ /* 0x000fda0003f05270 */
[----:B------:R-:W-:Y:S05]  /*0550*/  @!P0 BRA `(.L_x_8) ;  /* 0x0000000000188947 */ /* 0x000fea0003800000 */
[----:B------:R-:W-:Y:S01]  /*0560*/  ISETP.NE.AND P0, PT, R3, 0x3c, PT ;  /* 0x0000003c0300780c */ /* 0x000fe20003f05270 */
[----:B--2---:R-:W-:-:S12]  /*0570*/  IMAD.MOV.U32 R8, RZ, RZ, R4 ;  /* 0x000000ffff087224 */ /* 0x004fd800078e0004 */
[----:B------:R-:W-:Y:S05]  /*0580*/  @P0 BRA `(.L_x_9) ;  /* 0x0000000400500947 */ /* 0x000fea0003800000 */
[----:B------:R-:W-:Y:S01]  /*0590*/  IADD3 R0, PT, PT, R0, -UR10, RZ ;  /* 0x8000000a00007c10 */ /* 0x000fe2000fffe0ff */
[----:B------:R-:W-:Y:S01]  /*05a0*/  IMAD.MOV.U32 R8, RZ, RZ, R4 ;  /* 0x000000ffff087224 */ /* 0x000fe200078e0004 */
[----:B------:R-:W-:Y:S06]  /*05b0*/  BRA `(.L_x_9) ;  /* 0x0000000400447947 */ /* 0x000fec0003800000 */
.L_x_8:
[----:B------:R-:W1:Y:S01]  /*05c0*/  LDS.U8 R3, [R0] ;  /* 0x0000000000037984 */ /* 0x000e620000000000 */
[----:B--2---:R-:W-:Y:S02]  /*05d0*/  IMAD.MOV.U32 R8, RZ, RZ, R4 ;  /* 0x000000ffff087224 */ /* 0x004fe400078e0004 */
[----:B-1----:R-:W-:-:S05]  /*05e0*/  VIADD R3, R3, 0xffffffff ;  /* 0xffffffff03037836 */ /* 0x002fca0000000000 */
[----:B------:R2:W-:Y:S01]  /*05f0*/  STS.U8 [R0], R3 ;  /* 0x0000000300007388 */ /* 0x0005e20000000000 */
[----:B------:R-:W-:Y:S05]  /*0600*/  BRA `(.L_x_9) ;  /* 0x0000000400307947 */ /* 0x000fea0003800000 */
.L_x_7:
[----:B------:R-:W1:Y:S01]  /*0610*/  LDS.U8 R3, [R0] ;  /* 0x0000000000037984 */ /* 0x000e620000000000 */
[----:B--2---:R-:W-:Y:S01]  /*0620*/  MOV R8, R4 ;  /* 0x0000000400087202 */ /* 0x004fe20000000f00 */
[----:B-1----:R-:W-:-:S05]  /*0630*/  VIADD R3, R3, 0x1 ;  /* 0x0000000103037836 */ /* 0x002fca0000000000 */
[----:B------:R1:W-:Y:S01]  /*0640*/  STS.U8 [R0], R3 ;  /* 0x0000000300007388 */ /* 0x0003e20000000000 */
[----:B------:R-:W-:Y:S05]  /*0650*/  BRA `(.L_x_9) ;  /* 0x00000004001c7947 */ /* 0x000fea0003800000 */
.L_x_6:
[----:B------:R-:W-:-:S13]  /*0660*/  ISETP.NE.AND P0, PT, R3, 0x3e, PT ;  /* 0x0000003e0300780c */ /* 0x000fda0003f05270 */
[----:B------:R-:W-:Y:S05]  /*0670*/  @!P0 BRA `(.L_x_10) ;  /* 0x00000004000c8947 */ /* 0x000fea0003800000 */
[----:B------:R-:W-:-:S13]  /*0680*/  ISETP.NE.AND P0, PT, R3, 0x5b, PT ;  /* 0x0000005b0300780c */ /* 0x000fda0003f05270 */
[----:B------:R-:W-:Y:S05]  /*0690*/  @!P0 BRA `(.L_x_11) ;  /* 0x0000000000888947 */ /* 0x000fea0003800000 */
[----:B------:R-:W-:Y:S01]  /*06a0*/  ISETP.NE.AND P0, PT, R3, 0x5d, PT ;  /* 0x0000005d0300780c */ /* 0x000fe20003f05270 */
[----:B--2---:R-:W-:-:S12]  /*06b0*/  IMAD.MOV.U32 R8, RZ, RZ, R4 ;  /* 0x000000ffff087224 */ /* 0x004fd800078e0004 */
[----:B------:R-:W-:Y:S05]  /*06c0*/  @P0 BRA `(.L_x_9) ;  /* 0x0000000400000947 */ /* 0x000fea0003800000 */
[----:B------:R-:W1:Y:S01]  /*06d0*/  LDS.U8 R3, [R0] ;  /* 0x0000000000037984 */ /* 0x000e620000000000 */
[----:B------:R-:W-:Y:S01]  /*06e0*/  IMAD.MOV.U32 R8, RZ, RZ, R4 ;  /* 0x000000ffff087224 */ /* 0x000fe200078e0004 */
[----:B-1----:R-:W-:-:S13]  /*06f0*/  ISETP.NE.AND P0, PT, R3, RZ, PT ;  /* 0x000000ff0300720c */ /* 0x002fda0003f05270 */
[----:B------:R-:W-:Y:S05]  /*0700*/  @!P0 BRA `(.L_x_9) ;  /* 0x0000000000f08947 */ /* 0x000fea0003800000 */
[----:B------:R1:W2:Y:S01]  /*0710*/  LDG.E.U8 R3, desc[UR8][R4.64+-0x1] ;  /* 0xffffff0804037981 */ /* 0x0002a2000c1e1100 */
[----:B------:R-:W-:-:S04]  /*0720*/  IADD3 R8, P1, PT, R4, -0x1, RZ ;  /* 0xffffffff04087810 */ /* 0x000fc80007f3e0ff */
[----:B-1----:R-:W-:Y:S02]  /*0730*/  IADD3.X R5, PT, PT, R5, -0x1, RZ, P1, !PT ;  /* 0xffffffff05057810 */ /* 0x002fe40000ffe4ff */
[----:B--2---:R-:W-:-:S13]  /*0740*/  ISETP.NE.AND P0, PT, R3, 0x5b, PT ;  /* 0x0000005b0300780c */ /* 0x004fda0003f05270 */
[----:B------:R-:W-:Y:S05]  /*0750*/  @!P0 BRA `(.L_x_9) ;  /* 0x0000000000dc8947 */ /* 0x000fea0003800000 */
[----:B------:R-:W-:Y:S01]  /*0760*/  BSSY.RECONVERGENT B2, `(.L_x_12) ;  /* 0x0000012000027945 */ /* 0x000fe20003800200 */
[----:B------:R-:W-:-:S07]  /*0770*/  IMAD.MOV.U32 R6, RZ, RZ, RZ ;  /* 0x000000ffff067224 */ /* 0x000fce00078e00ff */
.L_x_13:
[----:B------:R-:W-:Y:S01]  /*0780*/  IMAD.MOV.U32 R4, RZ, RZ, R8 ;  /* 0x000000ffff047224 */ /* 0x000fe200078e0008 */
[----:B------:R-:W-:-:S04]  /*0790*/  PRMT R7, R3, 0x9910, RZ ;  /* 0x0000991003077816 */ /* 0x000fc800000000ff */
[----:B------:R1:W2:Y:S01]  /*07a0*/  LDG.E.U8 R3, desc[UR8][R4.64+-0x1] ;  /* 0xffffff0804037981 */ /* 0x0002a2000c1e1100 */
[C---:B------:R-:W-:Y:S02]  /*07b0*/  ISETP.NE.AND P0, PT, R7.reuse, 0x5d, PT ;  /* 0x0000005d0700780c */ /* 0x040fe40003f05270 */
[----:B------:R-:W-:Y:S02]  /*07c0*/  ISETP.NE.AND P1, PT, R7, 0x5b, PT ;  /* 0x0000005b0700780c */ /* 0x000fe40003f25270 */
[----:B------:R-:W-:-:S09]  /*07d0*/  IADD3 R7, PT, PT, R6, 0x1, RZ ;  /* 0x0000000106077810 */ /* 0x000fd20007ffe0ff */
[----:B------:R-:W-:-:S04]  /*07e0*/  @P0 IMAD.MOV R7, RZ, RZ, R6 ;  /* 0x000000ffff070224 */ /* 0x000fc800078e0206 */
[----:B------:R-:W-:Y:S02]  /*07f0*/  VIADD R6, R7, 0xffffffff ;  /* 0xffffffff07067836 */ /* 0x000fe40000000000 */
[----:B------:R-:W-:Y:S01]  /*0800*/  @P1 IMAD.MOV R6, RZ, RZ, R7 ;  /* 0x000000ffff061224 */ /* 0x000fe200078e0207 */
[----:B------:R-:W-:-:S04]  /*0810*/  IADD3 R7, P1, PT, R8, -0x1, RZ ;  /* 0xffffffff08077810 */ /* 0x000fc80007f3e0ff */
[----:B------:R-:W-:Y:S02]  /*0820*/  ISETP.GT.AND P0, PT, R6, RZ, PT ;  /* 0x000000ff0600720c */ /* 0x000fe40003f04270 */
[----:B-1----:R-:W-:Y:S02]  /*0830*/  IADD3.X R4, PT, PT, R5, -0x1, RZ, P1, !PT ;  /* 0xffffffff05047810 */ /* 0x002fe40000ffe4ff */
[----:B------:R-:W-:-:S03]  /*0840*/  MOV R8, R7 ;  /* 0x0000000700087202 */ /* 0x000fc60000000f00 */
[----:B------:R-:W-:Y:S01]  /*0850*/  IMAD.MOV.U32 R5, RZ, RZ, R4 ;  /* 0x000000ffff057224 */ /* 0x000fe200078e0004 */
[----:B--2---:R-:W-:-:S13]  /*0860*/  ISETP.NE.OR P0, PT, R3, 0x5b, P0 ;  /* 0x0000005b0300780c */ /* 0x004fda0000705670 */
[----:B------:R-:W-:Y:S05]  /*0870*/  @P0 BRA `(.L_x_13) ;  /* 0xfffffffc00c00947 */ /* 0x000fea000383ffff */
[----:B------:R-:W-:Y:S05]  /*0880*/  BSYNC.RECONVERGENT B2 ;  /* 0x0000000000027941 */ /* 0x000fea0003800200 */
.L_x_12:
[----:B------:R-:W-:Y:S02]  /*0890*/  IMAD.MOV.U32 R8, RZ, RZ, R7 ;  /* 0x000000ffff087224 */ /* 0x000fe400078e0007 */
[----:B------:R-:W-:Y:S01]  /*08a0*/  IMAD.MOV.U32 R5, RZ, RZ, R4 ;  /* 0x000000ffff057224 */ /* 0x000fe200078e0004 */
[----:B------:R-:W-:Y:S06]  /*08b0*/  BRA `(.L_x_9) ;  /* 0x0000000000847947 */ /* 0x000fec0003800000 */
.L_x_11:
[----:B------:R-:W1:Y:S01]  /*08c0*/  LDS.U8 R3, [R0] ;  /* 0x0000000000037984 */ /* 0x000e620000000000 */
[----:B--2---:R-:W-:Y:S02]  /*08d0*/  MOV R8, R4 ;  /* 0x0000000400087202 */ /* 0x004fe40000000f00 */
[----:B-1----:R-:W-:-:S13]  /*08e0*/  ISETP.NE.AND P0, PT, R3, RZ, PT ;  /* 0x000000ff0300720c */ /* 0x002fda0003f05270 */
[----:B------:R-:W-:Y:S05]  /*08f0*/  @P0 BRA `(.L_x_9) ;  /* 0x0000000000740947 */ /* 0x000fea0003800000 */
[----:B------:R1:W2:Y:S01]  /*0900*/  LDG.E.U8 R3, desc[UR8][R4.64+0x1] ;  /* 0x0000010804037981 */ /* 0x0002a2000c1e1100 */
[----:B------:R-:W-:-:S05]  /*0910*/  IADD3 R8, P1, PT, R4, 0x1, RZ ;  /* 0x0000000104087810 */ /* 0x000fca0007f3e0ff */
[----:B-1----:R-:W-:Y:S01]  /*0920*/  IMAD.X R5, RZ, RZ, R5, P1 ;  /* 0x000000ffff057224 */ /* 0x002fe200008e0605 */
[----:B--2---:R-:W-:-:S13]  /*0930*/  ISETP.NE.AND P0, PT, R3, 0x5d, PT ;  /* 0x0000005d0300780c */ /* 0x004fda0003f05270 */
[----:B------:R-:W-:Y:S05]  /*0940*/  @!P0 BRA `(.L_x_9) ;  /* 0x0000000000608947 */ /* 0x000fea0003800000 */
[----:B------:R-:W-:Y:S01]  /*0950*/  BSSY.RECONVERGENT B2, `(.L_x_14) ;  /* 0x0000012000027945 */ /* 0x000fe20003800200 */
[----:B------:R-:W-:-:S07]  /*0960*/  IMAD.MOV.U32 R6, RZ, RZ, RZ ;  /* 0x000000ffff067224 */ /* 0x000fce00078e00ff */
.L_x_15:
        /* <DEDUP_REMOVED lines=9> */
[----:B------:R-:W-:-:S04]  /*0a00*/  IADD3 R7, P1, PT, R8, 0x1, RZ ;  /* 0x0000000108077810 */ /* 0x000fc80007f3e0ff */
[----:B------:R-:W-:Y:S01]  /*0a10*/  ISETP.GT.AND P0, PT, R6, RZ, PT ;  /* 0x000000ff0600720c */ /* 0x000fe20003f04270 */
[----:B------:R-:W-:Y:S01]  /*0a20*/  IMAD.MOV.U32 R8, RZ, RZ, R7 ;  /* 0x000000ffff087224 */ /* 0x000fe200078e0007 */
[----:B-1----:R-:W-:-:S05]  /*0a30*/  IADD3.X R4, PT, PT, RZ, R5, RZ, P1, !PT ;  /* 0x00000005ff047210 */ /* 0x002fca0000ffe4ff */
[----:B------:R-:W-:Y:S01]  /*0a40*/  IMAD.MOV.U32 R5, RZ, RZ, R4 ;  /* 0x000000ffff057224 */ /* 0x000fe200078e0004 */
[----:B--2---:R-:W-:-:S13]  /*0a50*/  ISETP.NE.OR P0, PT, R3, 0x5d, P0 ;  /* 0x0000005d0300780c */ /* 0x004fda0000705670 */
[----:B------:R-:W-:Y:S05]  /*0a60*/  @P0 BRA `(.L_x_15) ;  /* 0xfffffffc00c00947 */ /* 0x000fea000383ffff */
[----:B------:R-:W-:Y:S05]  /*0a70*/  BSYNC.RECONVERGENT B2 ;  /* 0x0000000000027941 */ /* 0x000fea0003800200 */
.L_x_14:
[----:B------:R-:W-:Y:S01]  /*0a80*/  IMAD.MOV.U32 R8, RZ, RZ, R7 ;  /* 0x000000ffff087224 */ /* 0x000fe200078e0007 */
[----:B------:R-:W-:Y:S01]  /*0a90*/  MOV R5, R4 ;  /* 0x0000000400057202 */ /* 0x000fe20000000f00 */
[----:B------:R-:W-:Y:S06]  /*0aa0*/  BRA `(.L_x_9) ;  /* 0x0000000000087947 */ /* 0x000fec0003800000 */
.L_x_10:
[----:B------:R-:W-:Y:S02]  /*0ab0*/  VIADD R0, R0, UR10 ;  /* 0x0000000a00007c36 */ /* 0x000fe40008000000 */
[----:B--2---:R-:W-:-:S07]  /*0ac0*/  IMAD.MOV.U32 R8, RZ, RZ, R4 ;  /* 0x000000ffff087224 */ /* 0x004fce00078e0004 */
.L_x_9:
[----:B------:R-:W-:Y:S05]  /*0ad0*/  BSYNC.RECONVERGENT B0 ;  /* 0x0000000000007941 */ /* 0x000fea0003800200 */
.L_x_5:
[----:B------:R-:W-:Y:S01]  /*0ae0*/  IMAD.MOV.U32 R6, RZ, RZ, R8 ;  /* 0x000000ffff067224 */ /* 0x000fe200078e0008 */
[----:B------:R-:W-:-:S05]  /*0af0*/  MOV R7, R5 ;  /* 0x0000000500077202 */ /* 0x000fca0000000f00 */
[----:B-12---:R-:W2:Y:S01]  /*0b00*/  LDG.E.U8 R3, desc[UR8][R6.64+0x1] ;  /* 0x0000010806037981 */ /* 0x006ea2000c1e1100 */
[----:B------:R-:W-:-:S05]  /*0b10*/  IADD3 R4, P1, PT, R8, 0x1, RZ ;  /* 0x0000000108047810 */ /* 0x000fca0007f3e0ff */
[----:B------:R-:W-:Y:S01]  /*0b20*/  IMAD.X R5, RZ, RZ, R5, P1 ;  /* 0x000000ffff057224 */ /* 0x000fe200008e0605 */
[----:B--2---:R-:W-:-:S13]  /*0b30*/  ISETP.NE.AND P0, PT, R3, 0x7d, PT ;  /* 0x0000007d0300780c */ /* 0x004fda0003f05270 */
[----:B------:R-:W-:Y:S05]  /*0b40*/  @P0 BRA `(.L_x_16) ;  /* 0xfffffff800640947 */ /* 0x000fea000383ffff */
[----:B------:R-:W-:Y:S05]  /*0b50*/  BSYNC.RECONVERGENT B1 ;  /* 0x0000000000017941 */ /* 0x000fea0003800200 */
.L_x_4:
[----:B------:R-:W1:Y:S01]  /*0b60*/  LDS.U8 R5, [R0] ;  /* 0x0000000000057984 */ /* 0x000e620000000000 */
[----:B------:R-:W0:Y:S02]  /*0b70*/  LDCU.64 UR4, c[0x0][0x388] ;  /* 0x00007100ff0477ac */ /* 0x000e240008000a00 */
[----:B0-----:R-:W-:-:S05]  /*0b80*/  IADD3 R2, P0, PT, R2, UR4, RZ ;  /* 0x0000000402027c10 */ /* 0x001fca000ff1e0ff */
[----:B------:R-:W-:-:S05]  /*0b90*/  IMAD.X R3, RZ, RZ, UR5, P0 ;  /* 0x00000005ff037e24 */ /* 0x000fca00080e06ff */
[----:B-1----:R-:W-:Y:S01]  /*0ba0*/  STG.E.U8 desc[UR8][R2.64], R5 ;  /* 0x0000000502007986 */ /* 0x002fe2000c101108 */
[----:B------:R-:W-:Y:S05]  /*0bb0*/  EXIT ;  /* 0x000000000000794d */ /* 0x000fea0003800000 */
.L_x_17:
[----:B------:R-:W-:-:S00]  /*0bc0*/  BRA `(.L_x_17) ;  /* 0xfffffffc00fc7947 */ /* 0x000fc0000383ffff */
[----:B------:R-:W-:-:S00]  /*0bd0*/  NOP ;  /* 0x0000000000007918 */ /* 0x000fc00000000000 */
        /* <DEDUP_REMOVED lines=10> */
.L_x_18:


//--------------------- .nv.shared._Z12devBrainfuckPcS_ --------------------------
	.section	.nv.shared._Z12devBrainfuckPcS_,"aw",@nobits
	.sectionflags	@""
	.align	16
	.zero		1024


//--------------------- .nv.shared.reserved.0     --------------------------
	.section	.nv.shared.reserved.0,"aw",@nobits
	.weak		__nv_reservedSMEM_offset_0_alias
	.size		__nv_reservedSMEM_offset_0_alias, 0, 64
	.other		__nv_reservedSMEM_offset_0_alias,@"STO_CUDA_RESERVED_SHARED STV_DEFAULT"
__nv_reservedSMEM_offset_0_alias:
	.zero		0
	.zero		64


//--------------------- .nv.constant0._Z12devBrainfuckPcS_ --------------------------
	.section	.nv.constant0._Z12devBrainfuckPcS_,"a",@progbits
	.sectionflags	@""
	.align	4
.nv.constant0._Z12devBrainfuckPcS_:
	.zero		912


//--------------------- SYMBOLS --------------------------

	.type		.nv.reservedSmem.offset0,@object
	.size		.nv.reservedSmem.offset0,0x4
	.type		.nv.reservedSmem.cap,@object
	.size		.nv.reservedSmem.cap,0x4
